//
// Generated by NVIDIA NVVM Compiler
//
// Compiler Build ID: CL-36424714
// Cuda compilation tools, release 13.0, V13.0.88
// Based on NVVM 20.0.0
//

.version 9.0
.target sm_100
.address_size 64

	// .globl	_Z11matMulNaivePKdS0_Pdi
// _ZZ12matMulSharedPKdS0_PdiE2As has been demoted
// _ZZ12matMulSharedPKdS0_PdiE2Bs has been demoted

.visible .entry _Z11matMulNaivePKdS0_Pdi(
	.param .u64 .ptr .align 1 _Z11matMulNaivePKdS0_Pdi_param_0,
	.param .u64 .ptr .align 1 _Z11matMulNaivePKdS0_Pdi_param_1,
	.param .u64 .ptr .align 1 _Z11matMulNaivePKdS0_Pdi_param_2,
	.param .u32 _Z11matMulNaivePKdS0_Pdi_param_3
)
{
	.reg .pred 	%p<10>;
	.reg .b32 	%r<41>;
	.reg .b64 	%rd<67>;
	.reg .b64 	%fd<67>;

	ld.param.u64 	%rd14, [_Z11matMulNaivePKdS0_Pdi_param_0];
	ld.param.u64 	%rd15, [_Z11matMulNaivePKdS0_Pdi_param_1];
	ld.param.u32 	%r17, [_Z11matMulNaivePKdS0_Pdi_param_3];
	cvta.to.global.u64 	%rd1, %rd15;
	cvta.to.global.u64 	%rd2, %rd14;
	mov.u32 	%r18, %ctaid.y;
	mov.u32 	%r19, %ntid.y;
	mov.u32 	%r20, %tid.y;
	mad.lo.s32 	%r1, %r18, %r19, %r20;
	mov.u32 	%r21, %ctaid.x;
	mov.u32 	%r22, %ntid.x;
	mov.u32 	%r23, %tid.x;
	mad.lo.s32 	%r2, %r21, %r22, %r23;
	max.s32 	%r24, %r1, %r2;
	setp.ge.s32 	%p1, %r24, %r17;
	@%p1 bra 	$L__BB0_13;
	mul.lo.s32 	%r3, %r17, %r1;
	and.b32  	%r4, %r17, 7;
	setp.lt.u32 	%p2, %r17, 8;
	mov.f64 	%fd66, 0d0000000000000000;
	mov.b32 	%r39, 0;
	@%p2 bra 	$L__BB0_4;
	and.b32  	%r26, %r17, 2147483640;
	neg.s32 	%r37, %r26;
	mul.wide.s32 	%rd16, %r17, 8;
	add.s64 	%rd3, %rd1, %rd16;
	mul.wide.s32 	%rd17, %r17, 16;
	add.s64 	%rd4, %rd1, %rd17;
	mul.wide.s32 	%rd18, %r17, 24;
	add.s64 	%rd5, %rd1, %rd18;
	mul.wide.s32 	%rd19, %r17, 32;
	add.s64 	%rd6, %rd1, %rd19;
	mul.wide.s32 	%rd20, %r17, 40;
	add.s64 	%rd7, %rd1, %rd20;
	mul.wide.s32 	%rd21, %r17, 48;
	add.s64 	%rd8, %rd1, %rd21;
	mul.wide.s32 	%rd22, %r17, 56;
	add.s64 	%rd9, %rd1, %rd22;
	mul.wide.u32 	%rd23, %r3, 8;
	add.s64 	%rd24, %rd23, %rd2;
	add.s64 	%rd66, %rd24, 32;
	mov.f64 	%fd66, 0d0000000000000000;
	mov.u32 	%r36, %r2;
$L__BB0_3:
	.pragma "nounroll";
	and.b32  	%r39, %r17, 2147483640;
	mul.wide.s32 	%rd25, %r36, 8;
	add.s64 	%rd26, %rd3, %rd25;
	add.s64 	%rd27, %rd4, %rd25;
	add.s64 	%rd28, %rd5, %rd25;
	add.s64 	%rd29, %rd6, %rd25;
	add.s64 	%rd30, %rd7, %rd25;
	add.s64 	%rd31, %rd8, %rd25;
	add.s64 	%rd32, %rd9, %rd25;
	add.s64 	%rd33, %rd1, %rd25;
	ld.global.f64 	%fd16, [%rd66+-32];
	ld.global.f64 	%fd17, [%rd33];
	fma.rn.f64 	%fd18, %fd16, %fd17, %fd66;
	ld.global.f64 	%fd19, [%rd66+-24];
	ld.global.f64 	%fd20, [%rd26];
	fma.rn.f64 	%fd21, %fd19, %fd20, %fd18;
	ld.global.f64 	%fd22, [%rd66+-16];
	ld.global.f64 	%fd23, [%rd27];
	fma.rn.f64 	%fd24, %fd22, %fd23, %fd21;
	ld.global.f64 	%fd25, [%rd66+-8];
	ld.global.f64 	%fd26, [%rd28];
	fma.rn.f64 	%fd27, %fd25, %fd26, %fd24;
	ld.global.f64 	%fd28, [%rd66];
	ld.global.f64 	%fd29, [%rd29];
	fma.rn.f64 	%fd30, %fd28, %fd29, %fd27;
	ld.global.f64 	%fd31, [%rd66+8];
	ld.global.f64 	%fd32, [%rd30];
	fma.rn.f64 	%fd33, %fd31, %fd32, %fd30;
	ld.global.f64 	%fd34, [%rd66+16];
	ld.global.f64 	%fd35, [%rd31];
	fma.rn.f64 	%fd36, %fd34, %fd35, %fd33;
	ld.global.f64 	%fd37, [%rd66+24];
	ld.global.f64 	%fd38, [%rd32];
	fma.rn.f64 	%fd66, %fd37, %fd38, %fd36;
	add.s32 	%r37, %r37, 8;
	shl.b32 	%r27, %r17, 3;
	add.s32 	%r36, %r36, %r27;
	add.s64 	%rd66, %rd66, 64;
	setp.ne.s32 	%p3, %r37, 0;
	@%p3 bra 	$L__BB0_3;
$L__BB0_4:
	setp.eq.s32 	%p4, %r4, 0;
	@%p4 bra 	$L__BB0_12;
	and.b32  	%r12, %r17, 3;
	setp.lt.u32 	%p5, %r4, 4;
	@%p5 bra 	$L__BB0_7;
	add.s32 	%r28, %r39, %r3;
	mul.wide.u32 	%rd34, %r28, 8;
	add.s64 	%rd35, %rd2, %rd34;
	ld.global.f64 	%fd40, [%rd35];
	mad.lo.s32 	%r29, %r39, %r17, %r2;
	mul.wide.s32 	%rd36, %r29, 8;
	add.s64 	%rd37, %rd1, %rd36;
	ld.global.f64 	%fd41, [%rd37];
	fma.rn.f64 	%fd42, %fd40, %fd41, %fd66;
	cvt.u64.u32 	%rd38, %r3;
	cvt.u64.u32 	%rd39, %r39;
	add.s64 	%rd40, %rd39, %rd38;
	shl.b64 	%rd41, %rd40, 3;
	add.s64 	%rd42, %rd2, %rd41;
	ld.global.f64 	%fd43, [%rd42+8];
	mul.wide.s32 	%rd43, %r17, 8;
	add.s64 	%rd44, %rd37, %rd43;
	ld.global.f64 	%fd44, [%rd44];
	fma.rn.f64 	%fd45, %fd43, %fd44, %fd42;
	ld.global.f64 	%fd46, [%rd42+16];
	add.s64 	%rd45, %rd44, %rd43;
	ld.global.f64 	%fd47, [%rd45];
	fma.rn.f64 	%fd48, %fd46, %fd47, %fd45;
	ld.global.f64 	%fd49, [%rd42+24];
	add.s64 	%rd46, %rd45, %rd43;
	ld.global.f64 	%fd50, [%rd46];
	fma.rn.f64 	%fd66, %fd49, %fd50, %fd48;
	add.s32 	%r39, %r39, 4;
$L__BB0_7:
	setp.eq.s32 	%p6, %r12, 0;
	@%p6 bra 	$L__BB0_12;
	setp.eq.s32 	%p7, %r12, 1;
	@%p7 bra 	$L__BB0_10;
	add.s32 	%r30, %r39, %r3;
	mul.wide.u32 	%rd47, %r30, 8;
	add.s64 	%rd48, %rd2, %rd47;
	ld.global.f64 	%fd52, [%rd48];
	mad.lo.s32 	%r31, %r39, %r17, %r2;
	mul.wide.s32 	%rd49, %r31, 8;
	add.s64 	%rd50, %rd1, %rd49;
	ld.global.f64 	%fd53, [%rd50];
	fma.rn.f64 	%fd54, %fd52, %fd53, %fd66;
	cvt.u64.u32 	%rd51, %r3;
	cvt.u64.u32 	%rd52, %r39;
	add.s64 	%rd53, %rd52, %rd51;
	shl.b64 	%rd54, %rd53, 3;
	add.s64 	%rd55, %rd2, %rd54;
	ld.global.f64 	%fd55, [%rd55+8];
	mul.wide.s32 	%rd56, %r17, 8;
	add.s64 	%rd57, %rd50, %rd56;
	ld.global.f64 	%fd56, [%rd57];
	fma.rn.f64 	%fd66, %fd55, %fd56, %fd54;
	add.s32 	%r39, %r39, 2;
$L__BB0_10:
	and.b32  	%r32, %r17, 1;
	setp.eq.b32 	%p8, %r32, 1;
	not.pred 	%p9, %p8;
	@%p9 bra 	$L__BB0_12;
	add.s32 	%r33, %r39, %r3;
	mul.wide.u32 	%rd58, %r33, 8;
	add.s64 	%rd59, %rd2, %rd58;
	ld.global.f64 	%fd57, [%rd59];
	mad.lo.s32 	%r34, %r39, %r17, %r2;
	mul.wide.s32 	%rd60, %r34, 8;
	add.s64 	%rd61, %rd1, %rd60;
	ld.global.f64 	%fd58, [%rd61];
	fma.rn.f64 	%fd66, %fd57, %fd58, %fd66;
$L__BB0_12:
	ld.param.u64 	%rd65, [_Z11matMulNaivePKdS0_Pdi_param_2];
	add.s32 	%r35, %r3, %r2;
	cvta.to.global.u64 	%rd62, %rd65;
	mul.wide.s32 	%rd63, %r35, 8;
	add.s64 	%rd64, %rd62, %rd63;
	st.global.f64 	[%rd64], %fd66;
$L__BB0_13:
	ret;

}
	// .globl	_Z12matMulSharedPKdS0_Pdi
.visible .entry _Z12matMulSharedPKdS0_Pdi(
	.param .u64 .ptr .align 1 _Z12matMulSharedPKdS0_Pdi_param_0,
	.param .u64 .ptr .align 1 _Z12matMulSharedPKdS0_Pdi_param_1,
	.param .u64 .ptr .align 1 _Z12matMulSharedPKdS0_Pdi_param_2,
	.param .u32 _Z12matMulSharedPKdS0_Pdi_param_3
)
{
	.reg .pred 	%p<8>;
	.reg .b32 	%r<43>;
	.reg .b64 	%rd<13>;
	.reg .b64 	%fd<63>;
	// demoted variable
	.shared .align 8 .b8 _ZZ12matMulSharedPKdS0_PdiE2As[2048];
	// demoted variable
	.shared .align 8 .b8 _ZZ12matMulSharedPKdS0_PdiE2Bs[2048];
	ld.param.u64 	%rd3, [_Z12matMulSharedPKdS0_Pdi_param_0];
	ld.param.u64 	%rd4, [_Z12matMulSharedPKdS0_Pdi_param_1];
	ld.param.u64 	%rd5, [_Z12matMulSharedPKdS0_Pdi_param_2];
	ld.param.u32 	%r24, [_Z12matMulSharedPKdS0_Pdi_param_3];
	mov.u32 	%r25, %ctaid.y;
	shl.b32 	%r26, %r25, 4;
	mov.u32 	%r40, %tid.y;
	add.s32 	%r2, %r26, %r40;
	mov.u32 	%r27, %ctaid.x;
	shl.b32 	%r3, %r27, 4;
	mov.u32 	%r38, %tid.x;
	add.s32 	%r5, %r3, %r38;
	setp.lt.s32 	%p1, %r24, 1;
	mov.f64 	%fd62, 0d0000000000000000;
	@%p1 bra 	$L__BB1_7;
	add.s32 	%r28, %r24, 15;
	shr.u32 	%r29, %r28, 4;
	shl.b32 	%r30, %r40, 7;
	mov.u32 	%r31, _ZZ12matMulSharedPKdS0_PdiE2As;
	add.s32 	%r6, %r31, %r30;
	shl.b32 	%r32, %r38, 3;
	add.s32 	%r7, %r6, %r32;
	mov.u32 	%r33, _ZZ12matMulSharedPKdS0_PdiE2Bs;
	add.s32 	%r9, %r33, %r32;
	add.s32 	%r8, %r9, %r30;
	neg.s32 	%r42, %r29;
	mad.lo.s32 	%r34, %r40, %r24, %r38;
	add.s32 	%r41, %r34, %r3;
	shl.b32 	%r12, %r24, 4;
	mad.lo.s32 	%r39, %r24, %r2, %r38;
	cvta.to.global.u64 	%rd1, %rd3;
	cvta.to.global.u64 	%rd2, %rd4;
	mov.f64 	%fd62, 0d0000000000000000;
$L__BB1_2:
	max.u32 	%r35, %r2, %r38;
	setp.ge.u32 	%p2, %r35, %r24;
	mov.f64 	%fd60, 0d0000000000000000;
	@%p2 bra 	$L__BB1_4;
	mul.wide.u32 	%rd6, %r39, 8;
	add.s64 	%rd7, %rd1, %rd6;
	ld.global.f64 	%fd60, [%rd7];
$L__BB1_4:
	setp.ge.s32 	%p3, %r5, %r24;
	st.shared.f64 	[%r7], %fd60;
	setp.ge.u32 	%p4, %r40, %r24;
	mov.f64 	%fd61, 0d0000000000000000;
	or.pred  	%p5, %p3, %p4;
	@%p5 bra 	$L__BB1_6;
	mul.wide.u32 	%rd8, %r41, 8;
	add.s64 	%rd9, %rd2, %rd8;
	ld.global.f64 	%fd61, [%rd9];
$L__BB1_6:
	st.shared.f64 	[%r8], %fd61;
	bar.sync 	0;
	ld.shared.f64 	%fd12, [%r6];
	ld.shared.f64 	%fd13, [%r9];
	fma.rn.f64 	%fd14, %fd12, %fd13, %fd62;
	ld.shared.f64 	%fd15, [%r6+8];
	ld.shared.f64 	%fd16, [%r9+128];
	fma.rn.f64 	%fd17, %fd15, %fd16, %fd14;
	ld.shared.f64 	%fd18, [%r6+16];
	ld.shared.f64 	%fd19, [%r9+256];
	fma.rn.f64 	%fd20, %fd18, %fd19, %fd17;
	ld.shared.f64 	%fd21, [%r6+24];
	ld.shared.f64 	%fd22, [%r9+384];
	fma.rn.f64 	%fd23, %fd21, %fd22, %fd20;
	ld.shared.f64 	%fd24, [%r6+32];
	ld.shared.f64 	%fd25, [%r9+512];
	fma.rn.f64 	%fd26, %fd24, %fd25, %fd23;
	ld.shared.f64 	%fd27, [%r6+40];
	ld.shared.f64 	%fd28, [%r9+640];
	fma.rn.f64 	%fd29, %fd27, %fd28, %fd26;
	ld.shared.f64 	%fd30, [%r6+48];
	ld.shared.f64 	%fd31, [%r9+768];
	fma.rn.f64 	%fd32, %fd30, %fd31, %fd29;
	ld.shared.f64 	%fd33, [%r6+56];
	ld.shared.f64 	%fd34, [%r9+896];
	fma.rn.f64 	%fd35, %fd33, %fd34, %fd32;
	ld.shared.f64 	%fd36, [%r6+64];
	ld.shared.f64 	%fd37, [%r9+1024];
	fma.rn.f64 	%fd38, %fd36, %fd37, %fd35;
	ld.shared.f64 	%fd39, [%r6+72];
	ld.shared.f64 	%fd40, [%r9+1152];
	fma.rn.f64 	%fd41, %fd39, %fd40, %fd38;
	ld.shared.f64 	%fd42, [%r6+80];
	ld.shared.f64 	%fd43, [%r9+1280];
	fma.rn.f64 	%fd44, %fd42, %fd43, %fd41;
	ld.shared.f64 	%fd45, [%r6+88];
	ld.shared.f64 	%fd46, [%r9+1408];
	fma.rn.f64 	%fd47, %fd45, %fd46, %fd44;
	ld.shared.f64 	%fd48, [%r6+96];
	ld.shared.f64 	%fd49, [%r9+1536];
	fma.rn.f64 	%fd50, %fd48, %fd49, %fd47;
	ld.shared.f64 	%fd51, [%r6+104];
	ld.shared.f64 	%fd52, [%r9+1664];
	fma.rn.f64 	%fd53, %fd51, %fd52, %fd50;
	ld.shared.f64 	%fd54, [%r6+112];
	ld.shared.f64 	%fd55, [%r9+1792];
	fma.rn.f64 	%fd56, %fd54, %fd55, %fd53;
	ld.shared.f64 	%fd57, [%r6+120];
	ld.shared.f64 	%fd58, [%r9+1920];
	fma.rn.f64 	%fd62, %fd57, %fd58, %fd56;
	bar.sync 	0;
	add.s32 	%r42, %r42, 1;
	setp.ne.s32 	%p6, %r42, 0;
	add.s32 	%r41, %r41, %r12;
	add.s32 	%r40, %r40, 16;
	add.s32 	%r39, %r39, 16;
	add.s32 	%r38, %r38, 16;
	@%p6 bra 	$L__BB1_2;
$L__BB1_7:
	max.s32 	%r36, %r2, %r5;
	setp.ge.s32 	%p7, %r36, %r24;
	@%p7 bra 	$L__BB1_9;
	mad.lo.s32 	%r37, %r24, %r2, %r5;
	cvta.to.global.u64 	%rd10, %rd5;
	mul.wide.s32 	%rd11, %r37, 8;
	add.s64 	%rd12, %rd10, %rd11;
	st.global.f64 	[%rd12], %fd62;
$L__BB1_9:
	ret;

}


// ===== COMPILED SASS (sm_100) =====

	.target	sm_100

	.elftype	@"ET_EXEC"


//--------------------- .note.nv.tkinfo           --------------------------
	.section	.note.nv.tkinfo,"",@"SHT_NOTE"
	.sectionflags	@"SHF_NOTE_NV_TKINFO"
	.tkinfo
        /*0018*/ 	.word	0x00000002
        /*0030*/ 	.string	""
        /*0030*/ 	.string	"ptxas"
        /*0030*/ 	.string	"Cuda compilation tools, release 13.0, V13.0.88"
        /*0030*/ 	.string	"Build cuda_13.0.r13.0/compiler.36424714_0"
        /*0030*/ 	.string	"-arch sm_100 -m 64 "



//--------------------- .note.nv.cuinfo           --------------------------
	.section	.note.nv.cuinfo,"",@"SHT_NOTE"
	.sectionflags	@"SHF_NOTE_NV_CUINFO"
        /*0018*/ 	.short	0x0002
        /*001a*/ 	.short	0x0064
        /*001c*/ 	.short	0x0082
	.zero		2


//--------------------- .nv.info                  --------------------------
	.section	.nv.info,"",@"SHT_CUDA_INFO"
	.align	4


	//----- nvinfo : EIATTR_REGCOUNT
	.align		4
        /*0000*/ 	.byte	0x04, 0x2f
        /*0002*/ 	.short	(.L_1 - .L_0)
	.align		4
.L_0:
        /*0004*/ 	.word	index@(_Z11matMulNaivePKdS0_Pdi)
        /*0008*/ 	.word	0x0000001e


	//----- nvinfo : EIATTR_FRAME_SIZE
	.align		4
.L_1:
        /*000c*/ 	.byte	0x04, 0x11
        /*000e*/ 	.short	(.L_3 - .L_2)
	.align		4
.L_2:
        /*0010*/ 	.word	index@(_Z11matMulNaivePKdS0_Pdi)
        /*0014*/ 	.word	0x00000000


	//----- nvinfo : EIATTR_REGCOUNT
	.align		4
.L_3:
        /*0018*/ 	.byte	0x04, 0x2f
        /*001a*/ 	.short	(.L_5 - .L_4)
	.align		4
.L_4:
        /*001c*/ 	.word	index@(_Z12matMulSharedPKdS0_Pdi)
        /*0020*/ 	.word	0x00000020


	//----- nvinfo : EIATTR_FRAME_SIZE
	.align		4
.L_5:
        /*0024*/ 	.byte	0x04, 0x11
        /*0026*/ 	.short	(.L_7 - .L_6)
	.align		4
.L_6:
        /*0028*/ 	.word	index@(_Z12matMulSharedPKdS0_Pdi)
        /*002c*/ 	.word	0x00000000


	//----- nvinfo : EIATTR_MIN_STACK_SIZE
	.align		4
.L_7:
        /*0030*/ 	.byte	0x04, 0x12
        /*0032*/ 	.short	(.L_9 - .L_8)
	.align		4
.L_8:
        /*0034*/ 	.word	index@(_Z12matMulSharedPKdS0_Pdi)
        /*0038*/ 	.word	0x00000000


	//----- nvinfo : EIATTR_MIN_STACK_SIZE
	.align		4
.L_9:
        /*003c*/ 	.byte	0x04, 0x12
        /*003e*/ 	.short	(.L_11 - .L_10)
	.align		4
.L_10:
        /*0040*/ 	.word	index@(_Z11matMulNaivePKdS0_Pdi)
        /*0044*/ 	.word	0x00000000
.L_11:


//--------------------- .nv.compat                --------------------------
	.section	.nv.compat,"",@"SHT_CUDA_COMPAT_INFO"
	.align	4
        /*0000*/ 	.byte	0x02, 0x09, 0x00, 0x00, 0x02, 0x02, 0x01, 0x00, 0x02, 0x05, 0x05, 0x00, 0x03, 0x07, 0x01, 0x01
        /*0010*/ 	.byte	0x02, 0x03, 0x00, 0x00, 0x02, 0x06, 0x01, 0x00, 0x04, 0x0b, 0x08, 0x00, 0x01, 0x00, 0x00, 0x00
        /*0020*/ 	.byte	0x00, 0x00, 0x00, 0x00


//--------------------- .nv.info._Z12matMulSharedPKdS0_Pdi --------------------------
	.section	.nv.info._Z12matMulSharedPKdS0_Pdi,"",@"SHT_CUDA_INFO"
	.sectionflags	@""
	.align	4


	//----- nvinfo : EIATTR_CUDA_API_VERSION
	.align		4
        /*0000*/ 	.byte	0x04, 0x37
        /*0002*/ 	.short	(.L_13 - .L_12)
.L_12:
        /*0004*/ 	.word	0x00000082


	//----- nvinfo : EIATTR_KPARAM_INFO
	.align		4
.L_13:
        /*0008*/ 	.byte	0x04, 0x17
        /*000a*/ 	.short	(.L_15 - .L_14)
.L_14:
        /*000c*/ 	.word	0x00000000
        /*0010*/ 	.short	0x0003
        /*0012*/ 	.short	0x0018
        /*0014*/ 	.byte	0x00, 0xf0, 0x11, 0x00


	//----- nvinfo : EIATTR_KPARAM_INFO
	.align		4
.L_15:
        /*0018*/ 	.byte	0x04, 0x17
        /*001a*/ 	.short	(.L_17 - .L_16)
.L_16:
        /*001c*/ 	.word	0x00000000
        /*0020*/ 	.short	0x0002
        /*0022*/ 	.short	0x0010
        /*0024*/ 	.byte	0x00, 0xf5, 0x21, 0x00


	//----- nvinfo : EIATTR_KPARAM_INFO
	.align		4
.L_17:
        /*0028*/ 	.byte	0x04, 0x17
        /*002a*/ 	.short	(.L_19 - .L_18)
.L_18:
        /*002c*/ 	.word	0x00000000
        /*0030*/ 	.short	0x0001
        /*0032*/ 	.short	0x0008
        /*0034*/ 	.byte	0x00, 0xf5, 0x21, 0x00


	//----- nvinfo : EIATTR_KPARAM_INFO
	.align		4
.L_19:
        /*0038*/ 	.byte	0x04, 0x17
        /*003a*/ 	.short	(.L_21 - .L_20)
.L_20:
        /*003c*/ 	.word	0x00000000
        /*0040*/ 	.short	0x0000
        /*0042*/ 	.short	0x0000
        /*0044*/ 	.byte	0x00, 0xf5, 0x21, 0x00


	//----- nvinfo : EIATTR_SPARSE_MMA_MASK
	.align		4
.L_21:
        /*0048*/ 	.byte	0x03, 0x50
        /*004a*/ 	.short	0x0000


	//----- nvinfo : EIATTR_MAXREG_COUNT
	.align		4
        /*004c*/ 	.byte	0x03, 0x1b
        /*004e*/ 	.short	0x00ff


	//----- nvinfo : EIATTR_NUM_BARRIERS
	.align		4
        /*0050*/ 	.byte	0x02, 0x4c
        /*0052*/ 	.byte	0x01
	.zero		1


	//----- nvinfo : EIATTR_MERCURY_ISA_VERSION
	.align		4
        /*0054*/ 	.byte	0x03, 0x5f
        /*0056*/ 	.short	0x0101


	//----- nvinfo : EIATTR_VRC_CTA_INIT_COUNT
	.align		4
        /*0058*/ 	.byte	0x02, 0x4a
	.zero		1
	.zero		1


	//----- nvinfo : EIATTR_EXIT_INSTR_OFFSETS
	.align		4
        /*005c*/ 	.byte	0x04, 0x1c
        /*005e*/ 	.short	(.L_23 - .L_22)


	//   ....[0]....
.L_22:
        /*0060*/ 	.word	0x00000600


	//   ....[1]....
        /*0064*/ 	.word	0x00000650


	//----- nvinfo : EIATTR_CBANK_PARAM_SIZE
	.align		4
.L_23:
        /*0068*/ 	.byte	0x03, 0x19
        /*006a*/ 	.short	0x001c


	//----- nvinfo : EIATTR_PARAM_CBANK
	.align		4
        /*006c*/ 	.byte	0x04, 0x0a
        /*006e*/ 	.short	(.L_25 - .L_24)
	.align		4
.L_24:
        /*0070*/ 	.word	index@(.nv.constant0._Z12matMulSharedPKdS0_Pdi)
        /*0074*/ 	.short	0x0380
        /*0076*/ 	.short	0x001c


	//----- nvinfo : EIATTR_SW_WAR
	.align		4
.L_25:
        /*0078*/ 	.byte	0x04, 0x36
        /*007a*/ 	.short	(.L_27 - .L_26)
.L_26:
        /*007c*/ 	.word	0x00000008
.L_27:


//--------------------- .nv.info._Z11matMulNaivePKdS0_Pdi --------------------------
	.section	.nv.info._Z11matMulNaivePKdS0_Pdi,"",@"SHT_CUDA_INFO"
	.sectionflags	@""
	.align	4


	//----- nvinfo : EIATTR_CUDA_API_VERSION
	.align		4
        /*0000*/ 	.byte	0x04, 0x37
        /*0002*/ 	.short	(.L_29 - .L_28)
.L_28:
        /*0004*/ 	.word	0x00000082


	//----- nvinfo : EIATTR_KPARAM_INFO
	.align		4
.L_29:
        /*0008*/ 	.byte	0x04, 0x17
        /*000a*/ 	.short	(.L_31 - .L_30)
.L_30:
        /*000c*/ 	.word	0x00000000
        /*0010*/ 	.short	0x0003
        /*0012*/ 	.short	0x0018
        /*0014*/ 	.byte	0x00, 0xf0, 0x11, 0x00


	//----- nvinfo : EIATTR_KPARAM_INFO
	.align		4
.L_31:
        /*0018*/ 	.byte	0x04, 0x17
        /*001a*/ 	.short	(.L_33 - .L_32)
.L_32:
        /*001c*/ 	.word	0x00000000
        /*0020*/ 	.short	0x0002
        /*0022*/ 	.short	0x0010
        /*0024*/ 	.byte	0x00, 0xf5, 0x21, 0x00


	//----- nvinfo : EIATTR_KPARAM_INFO
	.align		4
.L_33:
        /*0028*/ 	.byte	0x04, 0x17
        /*002a*/ 	.short	(.L_35 - .L_34)
.L_34:
        /*002c*/ 	.word	0x00000000
        /*0030*/ 	.short	0x0001
        /*0032*/ 	.short	0x0008
        /*0034*/ 	.byte	0x00, 0xf5, 0x21, 0x00


	//----- nvinfo : EIATTR_KPARAM_INFO
	.align		4
.L_35:
        /*0038*/ 	.byte	0x04, 0x17
        /*003a*/ 	.short	(.L_37 - .L_36)
.L_36:
        /*003c*/ 	.word	0x00000000
        /*0040*/ 	.short	0x0000
        /*0042*/ 	.short	0x0000
        /*0044*/ 	.byte	0x00, 0xf5, 0x21, 0x00


	//----- nvinfo : EIATTR_SPARSE_MMA_MASK
	.align		4
.L_37:
        /*0048*/ 	.byte	0x03, 0x50
        /*004a*/ 	.short	0x0000


	//----- nvinfo : EIATTR_MAXREG_COUNT
	.align		4
        /*004c*/ 	.byte	0x03, 0x1b
        /*004e*/ 	.short	0x00ff


	//----- nvinfo : EIATTR_MERCURY_ISA_VERSION
	.align		4
        /*0050*/ 	.byte	0x03, 0x5f
        /*0052*/ 	.short	0x0101


	//----- nvinfo : EIATTR_VRC_CTA_INIT_COUNT
	.align		4
        /*0054*/ 	.byte	0x02, 0x4a
	.zero		1
	.zero		1


	//----- nvinfo : EIATTR_EXIT_INSTR_OFFSETS
	.align		4
        /*0058*/ 	.byte	0x04, 0x1c
        /*005a*/ 	.short	(.L_39 - .L_38)


	//   ....[0]....
.L_38:
        /*005c*/ 	.word	0x000000c0


	//   ....[1]....
        /*0060*/ 	.word	0x00000ad0


	//----- nvinfo : EIATTR_CBANK_PARAM_SIZE
	.align		4
.L_39:
        /*0064*/ 	.byte	0x03, 0x19
        /*0066*/ 	.short	0x001c


	//----- nvinfo : EIATTR_PARAM_CBANK
	.align		4
        /*0068*/ 	.byte	0x04, 0x0a
        /*006a*/ 	.short	(.L_41 - .L_40)
	.align		4
.L_40:
        /*006c*/ 	.word	index@(.nv.constant0._Z11matMulNaivePKdS0_Pdi)
        /*0070*/ 	.short	0x0380
        /*0072*/ 	.short	0x001c


	//----- nvinfo : EIATTR_SW_WAR
	.align		4
.L_41:
        /*0074*/ 	.byte	0x04, 0x36
        /*0076*/ 	.short	(.L_43 - .L_42)
.L_42:
        /*0078*/ 	.word	0x00000008
.L_43:


//--------------------- .nv.callgraph             --------------------------
	.section	.nv.callgraph,"",@"SHT_CUDA_CALLGRAPH"
	.align	4
	.sectionentsize	8
	.align		4
        /*0000*/ 	.word	0x00000000
	.align		4
        /*0004*/ 	.word	0xffffffff
	.align		4
        /*0008*/ 	.word	0x00000000
	.align		4
        /*000c*/ 	.word	0xfffffffe
	.align		4
        /*0010*/ 	.word	0x00000000
	.align		4
        /*0014*/ 	.word	0xfffffffd
	.align		4
        /*0018*/ 	.word	0x00000000
	.align		4
        /*001c*/ 	.word	0xfffffffc


//--------------------- .text._Z12matMulSharedPKdS0_Pdi --------------------------
	.section	.text._Z12matMulSharedPKdS0_Pdi,"ax",@progbits
	.align	128
        .global         _Z12matMulSharedPKdS0_Pdi
        .type           _Z12matMulSharedPKdS0_Pdi,@function
        .size           _Z12matMulSharedPKdS0_Pdi,(.L_x_8 - _Z12matMulSharedPKdS0_Pdi)
        .other          _Z12matMulSharedPKdS0_Pdi,@"STO_CUDA_ENTRY STV_DEFAULT"
_Z12matMulSharedPKdS0_Pdi:
.text._Z12matMulSharedPKdS0_Pdi:
[----:B------:R-:W-:Y:S01]  /*0000*/  LDC R1, c[0x0][0x37c] ;  /* 0x0000df00ff017b82 */ /* 0x000fe20000000800 */
[----:B------:R-:W0:Y:S01]  /*0010*/  LDCU UR4, c[0x0][0x398] ;  /* 0x00007300ff0477ac */ /* 0x000e220008000800 */
[----:B------:R-:W1:Y:S01]  /*0020*/  S2R R20, SR_CTAID.Y ;  /* 0x0000000000147919 */ /* 0x000e620000002600 */
[----:B------:R-:W-:Y:S01]  /*0030*/  CS2R R10, SRZ ;  /* 0x00000000000a7805 */ /* 0x000fe2000001ff00 */
[----:B------:R-:W2:Y:S01]  /*0040*/  LDCU.64 UR8, c[0x0][0x358] ;  /* 0x00006b00ff0877ac */ /* 0x000ea20008000a00 */
[----:B------:R-:W1:Y:S01]  /*0050*/  S2R R18, SR_TID.Y ;  /* 0x0000000000127919 */ /* 0x000e620000002200 */
[----:B------:R-:W3:Y:S01]  /*0060*/  S2R R4, SR_CTAID.X ;  /* 0x0000000000047919 */ /* 0x000ee20000002500 */
[----:B------:R-:W3:Y:S01]  /*0070*/  S2R R19, SR_TID.X ;  /* 0x0000000000137919 */ /* 0x000ee20000002100 */
[----:B0-----:R-:W-:-:S05]  /*0080*/  IMAD.U32 R6, RZ, RZ, UR4 ;  /* 0x00000004ff067e24 */ /* 0x001fca000f8e00ff */
[----:B------:R-:W-:Y:S01]  /*0090*/  ISETP.GE.AND P0, PT, R6, 0x1, PT ;  /* 0x000000010600780c */ /* 0x000fe20003f06270 */
[----:B-1----:R-:W-:Y:S02]  /*00a0*/  IMAD R20, R20, 0x10, R18 ;  /* 0x0000001014147824 */ /* 0x002fe400078e0212 */
[----:B---3--:R-:W-:-:S10]  /*00b0*/  IMAD R21, R4, 0x10, R19 ;  /* 0x0000001004157824 */ /* 0x008fd400078e0213 */
[----:B--2---:R-:W-:Y:S05]  /*00c0*/  @!P0 BRA `(.L_x_0) ;  /* 0x0000000400448947 */ /* 0x004fea0003800000 */
[----:B------:R-:W0:Y:S01]  /*00d0*/  S2UR UR6, SR_CgaCtaId ;  /* 0x00000000000679c3 */ /* 0x000e220000008800 */
[----:B------:R-:W-:Y:S01]  /*00e0*/  UMOV UR4, 0x400 ;  /* 0x0000040000047882 */ /* 0x000fe20000000000 */
[----:B------:R-:W-:Y:S01]  /*00f0*/  IADD3 R2, PT, PT, R6, 0xf, RZ ;  /* 0x0000000f06027810 */ /* 0x000fe20007ffe0ff */
[----:B------:R-:W-:Y:S01]  /*0100*/  UIADD3 UR5, UPT, UPT, UR4, 0x800, URZ ;  /* 0x0000080004057890 */ /* 0x000fe2000fffe0ff */
[-CC-:B------:R-:W-:Y:S01]  /*0110*/  IMAD R17, R18, R6.reuse, R19.reuse ;  /* 0x0000000612117224 */ /* 0x180fe200078e0213 */
[----:B------:R-:W-:Y:S02]  /*0120*/  CS2R R10, SRZ ;  /* 0x00000000000a7805 */ /* 0x000fe4000001ff00 */
[----:B------:R-:W-:Y:S01]  /*0130*/  SHF.R.U32.HI R2, RZ, 0x4, R2 ;  /* 0x00000004ff027819 */ /* 0x000fe20000011602 */
[----:B------:R-:W-:Y:S01]  /*0140*/  IMAD R7, R20, R6, R19 ;  /* 0x0000000614077224 */ /* 0x000fe200078e0213 */
[----:B------:R-:W1:Y:S01]  /*0150*/  LDC R0, c[0x0][0x398] ;  /* 0x0000e600ff007b82 */ /* 0x000e620000000800 */
[----:B------:R-:W-:-:S02]  /*0160*/  IMAD R17, R4, 0x10, R17 ;  /* 0x0000001004117824 */ /* 0x000fc400078e0211 */
[----:B------:R-:W-:Y:S01]  /*0170*/  IMAD.MOV R16, RZ, RZ, -R2 ;  /* 0x000000ffff107224 */ /* 0x000fe200078e0a02 */
[----:B0-----:R-:W-:Y:S02]  /*0180*/  ULEA UR5, UR6, UR5, 0x18 ;  /* 0x0000000506057291 */ /* 0x001fe4000f8ec0ff */
[----:B------:R-:W-:-:S04]  /*0190*/  ULEA UR4, UR6, UR4, 0x18 ;  /* 0x0000000406047291 */ /* 0x000fc8000f8ec0ff */
[----:B------:R-:W-:Y:S02]  /*01a0*/  LEA R3, R19, UR5, 0x3 ;  /* 0x0000000513037c11 */ /* 0x000fe4000f8e18ff */
[----:B------:R-:W-:-:S03]  /*01b0*/  LEA R5, R18, UR4, 0x7 ;  /* 0x0000000412057c11 */ /* 0x000fc6000f8e38ff */
[----:B------:R-:W-:Y:S01]  /*01c0*/  IMAD R2, R18, 0x80, R3 ;  /* 0x0000008012027824 */ /* 0x000fe200078e0203 */
[----:B------:R-:W-:-:S07]  /*01d0*/  LEA R4, R19, R5, 0x3 ;  /* 0x0000000513047211 */ /* 0x000fce00078e18ff */
.L_x_1:
[----:B-1----:R-:W-:Y:S01]  /*01e0*/  IMAD.MOV.U32 R6, RZ, RZ, R0 ;  /* 0x000000ffff067224 */ /* 0x002fe200078e0000 */
[----:B------:R-:W-:Y:S02]  /*01f0*/  VIMNMX.U32 R9, PT, PT, R20, R19, !PT ;  /* 0x0000001314097248 */ /* 0x000fe40007fe0000 */
[----:B------:R-:W-:Y:S02]  /*0200*/  CS2R R28, SRZ ;  /* 0x00000000001c7805 */ /* 0x000fe4000001ff00 */
[----:B------:R-:W-:Y:S02]  /*0210*/  CS2R R26, SRZ ;  /* 0x00000000001a7805 */ /* 0x000fe4000001ff00 */
[-C--:B------:R-:W-:Y:S02]  /*0220*/  ISETP.GE.U32.AND P0, PT, R18, R6.reuse, PT ;  /* 0x000000061200720c */ /* 0x080fe40003f06070 */
[-C--:B------:R-:W-:Y:S02]  /*0230*/  ISETP.GE.U32.AND P1, PT, R9, R6.reuse, PT ;  /* 0x000000060900720c */ /* 0x080fe40003f26070 */
[----:B------:R-:W-:-:S11]  /*0240*/  ISETP.GE.OR P0, PT, R21, R6, P0 ;  /* 0x000000061500720c */ /* 0x000fd60000706670 */
[----:B------:R-:W0:Y:S08]  /*0250*/  @!P1 LDC.64 R12, c[0x0][0x380] ;  /* 0x0000e000ff0c9b82 */ /* 0x000e300000000a00 */
[----:B------:R-:W1:Y:S01]  /*0260*/  @!P0 LDC.64 R8, c[0x0][0x388] ;  /* 0x0000e200ff088b82 */ /* 0x000e620000000a00 */
[----:B0-----:R-:W-:-:S05]  /*0270*/  @!P1 IMAD.WIDE.U32 R14, R7, 0x8, R12 ;  /* 0x00000008070e9825 */ /* 0x001fca00078e000c */
[----:B------:R-:W2:Y:S01]  /*0280*/  @!P1 LDG.E.64 R28, desc[UR8][R14.64] ;  /* 0x000000080e1c9981 */ /* 0x000ea2000c1e1b00 */
[----:B-1----:R-:W-:-:S05]  /*0290*/  @!P0 IMAD.WIDE.U32 R8, R17, 0x8, R8 ;  /* 0x0000000811088825 */ /* 0x002fca00078e0008 */
[----:B------:R-:W3:Y:S04]  /*02a0*/  @!P0 LDG.E.64 R26, desc[UR8][R8.64] ;  /* 0x00000008081a8981 */ /* 0x000ee8000c1e1b00 */
[----:B--2---:R-:W-:Y:S04]  /*02b0*/  STS.64 [R4], R28 ;  /* 0x0000001c04007388 */ /* 0x004fe80000000a00 */
[----:B---3--:R-:W-:Y:S01]  /*02c0*/  STS.64 [R2], R26 ;  /* 0x0000001a02007388 */ /* 0x008fe20000000a00 */
[----:B------:R-:W-:Y:S06]  /*02d0*/  BAR.SYNC.DEFER_BLOCKING 0x0 ;  /* 0x0000000000007b1d */ /* 0x000fec0000010000 */
[----:B------:R-:W-:Y:S04]  /*02e0*/  LDS.64 R24, [R3] ;  /* 0x0000000003187984 */ /* 0x000fe80000000a00 */
[----:B------:R-:W0:Y:S04]  /*02f0*/  LDS.128 R12, [R5] ;  /* 0x00000000050c7984 */ /* 0x000e280000000c00 */
[----:B------:R-:W1:Y:S01]  /*0300*/  LDS.64 R22, [R3+0x80] ;  /* 0x0000800003167984 */ /* 0x000e620000000a00 */
[----:B0-----:R-:W-:-:S03]  /*0310*/  DFMA R24, R12, R24, R10 ;  /* 0x000000180c18722b */ /* 0x001fc6000000000a */
[----:B------:R-:W-:Y:S04]  /*0320*/  LDS.64 R12, [R3+0x100] ;  /* 0x00010000030c7984 */ /* 0x000fe80000000a00 */
[----:B------:R-:W0:Y:S01]  /*0330*/  LDS.128 R8, [R5+0x10] ;  /* 0x0000100005087984 */ /* 0x000e220000000c00 */
[----:B-1----:R-:W-:-:S03]  /*0340*/  DFMA R14, R22, R14, R24 ;  /* 0x0000000e160e722b */ /* 0x002fc60000000018 */
[----:B------:R-:W1:Y:S04]  /*0350*/  LDS.64 R22, [R3+0x180] ;  /* 0x0001800003167984 */ /* 0x000e680000000a00 */
[----:B------:R-:W-:Y:S01]  /*0360*/  LDS.64 R24, [R3+0x200] ;  /* 0x0002000003187984 */ /* 0x000fe20000000a00 */
[----:B0-----:R-:W-:-:S03]  /*0370*/  DFMA R8, R8, R12, R14 ;  /* 0x0000000c0808722b */ /* 0x001fc6000000000e */
[----:B------:R-:W0:Y:S05]  /*0380*/  LDS.128 R12, [R5+0x20] ;  /* 0x00002000050c7984 */ /* 0x000e2a0000000c00 */
[----:B-1----:R-:W-:Y:S01]  /*0390*/  DFMA R8, R22, R10, R8 ;  /* 0x0000000a1608722b */ /* 0x002fe20000000008 */
[----:B------:R-:W1:Y:S07]  /*03a0*/  LDS.64 R22, [R3+0x280] ;  /* 0x0002800003167984 */ /* 0x000e6e0000000a00 */
[----:B0-----:R-:W-:Y:S01]  /*03b0*/  DFMA R24, R12, R24, R8 ;  /* 0x000000180c18722b */ /* 0x001fe20000000008 */
[----:B------:R-:W-:Y:S04]  /*03c0*/  LDS.64 R12, [R3+0x300] ;  /* 0x00030000030c7984 */ /* 0x000fe80000000a00 */
[----:B------:R-:W0:Y:S03]  /*03d0*/  LDS.128 R8, [R5+0x30] ;  /* 0x0000300005087984 */ /* 0x000e260000000c00 */
[----:B-1----:R-:W-:Y:S01]  /*03e0*/  DFMA R14, R22, R14, R24 ;  /* 0x0000000e160e722b */ /* 0x002fe20000000018 */
[----:B------:R-:W1:Y:S04]  /*03f0*/  LDS.64 R22, [R3+0x380] ;  /* 0x0003800003167984 */ /* 0x000e680000000a00 */
[----:B------:R-:W-:Y:S03]  /*0400*/  LDS.64 R24, [R3+0x400] ;  /* 0x0004000003187984 */ /* 0x000fe60000000a00 */
[----:B0-----:R-:W-:-:S02]  /*0410*/  DFMA R8, R8, R12, R14 ;  /* 0x0000000c0808722b */ /* 0x001fc4000000000e */
[----:B------:R-:W0:Y:S06]  /*0420*/  LDS.128 R12, [R5+0x40] ;  /* 0x00004000050c7984 */ /* 0x000e2c0000000c00 */
        /* <DEDUP_REMOVED lines=16> */
[----:B------:R-:W1:Y:S01]  /*0530*/  LDS.64 R14, [R3+0x780] ;  /* 0x00078000030e7984 */ /* 0x000e620000000a00 */
[----:B------:R-:W-:Y:S01]  /*0540*/  IADD3 R16, PT, PT, R16, 0x1, RZ ;  /* 0x0000000110107810 */ /* 0x000fe20007ffe0ff */
[----:B------:R-:W-:Y:S03]  /*0550*/  BAR.SYNC.DEFER_BLOCKING 0x0 ;  /* 0x0000000000007b1d */ /* 0x000fe60000010000 */
[----:B------:R-:W-:Y:S01]  /*0560*/  ISETP.NE.AND P0, PT, R16, RZ, PT ;  /* 0x000000ff1000720c */ /* 0x000fe20003f05270 */
[----:B------:R-:W-:Y:S01]  /*0570*/  VIADD R19, R19, 0x10 ;  /* 0x0000001013137836 */ /* 0x000fe20000000000 */
[----:B------:R-:W-:Y:S01]  /*0580*/  IADD3 R7, PT, PT, R7, 0x10, RZ ;  /* 0x0000001007077810 */ /* 0x000fe20007ffe0ff */
[----:B------:R-:W-:-:S02]  /*0590*/  VIADD R18, R18, 0x10 ;  /* 0x0000001012127836 */ /* 0x000fc40000000000 */
[----:B------:R-:W-:Y:S01]  /*05a0*/  IMAD R17, R6, 0x10, R17 ;  /* 0x0000001006117824 */ /* 0x000fe200078e0211 */
[----:B0-----:R-:W-:-:S08]  /*05b0*/  DFMA R8, R8, R12, R22 ;  /* 0x0000000c0808722b */ /* 0x001fd00000000016 */
[----:B-1----:R-:W-:Y:S01]  /*05c0*/  DFMA R10, R14, R10, R8 ;  /* 0x0000000a0e0a722b */ /* 0x002fe20000000008 */
[----:B------:R-:W-:Y:S10]  /*05d0*/  @P0 BRA `(.L_x_1) ;  /* 0xfffffffc00000947 */ /* 0x000ff4000383ffff */
.L_x_0:
[----:B------:R-:W-:-:S04]  /*05e0*/  VIMNMX R3, PT, PT, R20, R21, !PT ;  /* 0x0000001514037248 */ /* 0x000fc80007fe0100 */
[----:B------:R-:W-:-:S13]  /*05f0*/  ISETP.GE.AND P0, PT, R3, R6, PT ;  /* 0x000000060300720c */ /* 0x000fda0003f06270 */
[----:B------:R-:W-:Y:S05]  /*0600*/  @P0 EXIT ;  /* 0x000000000000094d */ /* 0x000fea0003800000 */
[----:B------:R-:W0:Y:S01]  /*0610*/  LDC.64 R2, c[0x0][0x390] ;  /* 0x0000e400ff027b82 */ /* 0x000e220000000a00 */
[----:B------:R-:W-:-:S04]  /*0620*/  IMAD R21, R20, R6, R21 ;  /* 0x0000000614157224 */ /* 0x000fc800078e0215 */
[----:B0-----:R-:W-:-:S05]  /*0630*/  IMAD.WIDE R2, R21, 0x8, R2 ;  /* 0x0000000815027825 */ /* 0x001fca00078e0202 */
[----:B------:R-:W-:Y:S01]  /*0640*/  STG.E.64 desc[UR8][R2.64], R10 ;  /* 0x0000000a02007986 */ /* 0x000fe2000c101b08 */
[----:B------:R-:W-:Y:S05]  /*0650*/  EXIT ;  /* 0x000000000000794d */ /* 0x000fea0003800000 */
.L_x_2:
[----:B------:R-:W-:-:S00]  /*0660*/  BRA `(.L_x_2) ;  /* 0xfffffffc00fc7947 */ /* 0x000fc0000383ffff */
[----:B------:R-:W-:-:S00]  /*0670*/  NOP ;  /* 0x0000000000007918 */ /* 0x000fc00000000000 */
        /* <DEDUP_REMOVED lines=8> */
.L_x_8:


//--------------------- .text._Z11matMulNaivePKdS0_Pdi --------------------------
	.section	.text._Z11matMulNaivePKdS0_Pdi,"ax",@progbits
	.align	128
        .global         _Z11matMulNaivePKdS0_Pdi
        .type           _Z11matMulNaivePKdS0_Pdi,@function
        .size           _Z11matMulNaivePKdS0_Pdi,(.L_x_9 - _Z11matMulNaivePKdS0_Pdi)
        .other          _Z11matMulNaivePKdS0_Pdi,@"STO_CUDA_ENTRY STV_DEFAULT"
_Z11matMulNaivePKdS0_Pdi:
.text._Z11matMulNaivePKdS0_Pdi:
[----:B------:R-:W-:Y:S01]  /*0000*/  LDC R1, c[0x0][0x37c] ;  /* 0x0000df00ff017b82 */ /* 0x000fe20000000800 */
[----:B------:R-:W0:Y:S07]  /*0010*/  S2R R0, SR_TID.Y ;  /* 0x0000000000007919 */ /* 0x000e2e0000002200 */
[----:B------:R-:W0:Y:S01]  /*0020*/  S2UR UR4, SR_CTAID.Y ;  /* 0x00000000000479c3 */ /* 0x000e220000002600 */
[----:B------:R-:W1:Y:S01]  /*0030*/  LDCU UR18, c[0x0][0x398] ;  /* 0x00007300ff1277ac */ /* 0x000e620008000800 */
[----:B------:R-:W2:Y:S06]  /*0040*/  S2R R3, SR_TID.X ;  /* 0x0000000000037919 */ /* 0x000eac0000002100 */
[----:B------:R-:W0:Y:S08]  /*0050*/  LDC R21, c[0x0][0x364] ;  /* 0x0000d900ff157b82 */ /* 0x000e300000000800 */
[----:B------:R-:W2:Y:S08]  /*0060*/  S2UR UR5, SR_CTAID.X ;  /* 0x00000000000579c3 */ /* 0x000eb00000002500 */
[----:B------:R-:W2:Y:S01]  /*0070*/  LDC R2, c[0x0][0x360] ;  /* 0x0000d800ff027b82 */ /* 0x000ea20000000800 */
[----:B0-----:R-:W-:-:S02]  /*0080*/  IMAD R21, R21, UR4, R0 ;  /* 0x0000000415157c24 */ /* 0x001fc4000f8e0200 */
[----:B--2---:R-:W-:-:S05]  /*0090*/  IMAD R0, R2, UR5, R3 ;  /* 0x0000000502007c24 */ /* 0x004fca000f8e0203 */
[----:B------:R-:W-:-:S04]  /*00a0*/  VIMNMX R2, PT, PT, R21, R0, !PT ;  /* 0x0000000015027248 */ /* 0x000fc80007fe0100 */
[----:B-1----:R-:W-:-:S13]  /*00b0*/  ISETP.GE.AND P0, PT, R2, UR18, PT ;  /* 0x0000001202007c0c */ /* 0x002fda000bf06270 */
[----:B------:R-:W-:Y:S05]  /*00c0*/  @P0 EXIT ;  /* 0x000000000000094d */ /* 0x000fea0003800000 */
[----:B------:R-:W-:Y:S02]  /*00d0*/  UISETP.GE.U32.AND UP0, UPT, UR18, 0x8, UPT ;  /* 0x000000081200788c */ /* 0x000fe4000bf06070 */
[----:B------:R-:W-:Y:S01]  /*00e0*/  IMAD R21, R21, UR18, RZ ;  /* 0x0000001215157c24 */ /* 0x000fe2000f8e02ff */
[----:B------:R-:W-:Y:S01]  /*00f0*/  CS2R R12, SRZ ;  /* 0x00000000000c7805 */ /* 0x000fe2000001ff00 */
[----:B------:R-:W0:Y:S01]  /*0100*/  LDCU.64 UR16, c[0x0][0x358] ;  /* 0x00006b00ff1077ac */ /* 0x000e220008000a00 */
[----:B------:R-:W-:-:S04]  /*0110*/  UMOV UR4, URZ ;  /* 0x000000ff00047c82 */ /* 0x000fc80008000000 */
[----:B------:R-:W-:Y:S05]  /*0120*/  BRA.U !UP0, `(.L_x_3) ;  /* 0x0000000508147547 */ /* 0x000fea000b800000 */
[----:B------:R-:W1:Y:S01]  /*0130*/  LDCU.128 UR20, c[0x0][0x380] ;  /* 0x00007000ff1477ac */ /* 0x000e620008000c00 */
[----:B------:R-:W-:Y:S01]  /*0140*/  IMAD.MOV.U32 R20, RZ, RZ, R0 ;  /* 0x000000ffff147224 */ /* 0x000fe200078e0000 */
[----:B------:R-:W-:Y:S01]  /*0150*/  CS2R R12, SRZ ;  /* 0x00000000000c7805 */ /* 0x000fe2000001ff00 */
[----:B------:R-:W-:-:S04]  /*0160*/  ULOP3.LUT UR4, UR18, 0x7ffffff8, URZ, 0xc0, !UPT ;  /* 0x7ffffff812047892 */ /* 0x000fc8000f8ec0ff */
[----:B------:R-:W-:Y:S01]  /*0170*/  UIADD3 UR4, UPT, UPT, -UR4, URZ, URZ ;  /* 0x000000ff04047290 */ /* 0x000fe2000fffe1ff */
[----:B-1----:R-:W-:Y:S01]  /*0180*/  MOV R2, UR20 ;  /* 0x0000001400027c02 */ /* 0x002fe20008000f00 */
[----:B------:R-:W-:Y:S01]  /*0190*/  IMAD.U32 R3, RZ, RZ, UR21 ;  /* 0x00000015ff037e24 */ /* 0x000fe2000f8e00ff */
[----:B------:R-:W-:Y:S02]  /*01a0*/  UIMAD.WIDE UR6, UR18, 0x18, UR22 ;  /* 0x00000018120678a5 */ /* 0x000fe4000f8e0216 */
[----:B------:R-:W-:Y:S01]  /*01b0*/  UIMAD.WIDE UR8, UR18, 0x20, UR22 ;  /* 0x00000020120878a5 */ /* 0x000fe2000f8e0216 */
[----:B------:R-:W-:Y:S01]  /*01c0*/  IMAD.WIDE.U32 R2, R21, 0x8, R2 ;  /* 0x0000000815027825 */ /* 0x000fe200078e0002 */
[----:B------:R-:W-:Y:S02]  /*01d0*/  UIMAD.WIDE UR10, UR18, 0x28, UR22 ;  /* 0x00000028120a78a5 */ /* 0x000fe4000f8e0216 */
[----:B------:R-:W-:Y:S01]  /*01e0*/  UIMAD.WIDE UR12, UR18, 0x30, UR22 ;  /* 0x00000030120c78a5 */ /* 0x000fe2000f8e0216 */
[----:B------:R-:W-:Y:S01]  /*01f0*/  IADD3 R8, P0, PT, R2, 0x20, RZ ;  /* 0x0000002002087810 */ /* 0x000fe20007f1e0ff */
[----:B------:R-:W-:-:S03]  /*0200*/  UIMAD.WIDE UR14, UR18, 0x38, UR22 ;  /* 0x00000038120e78a5 */ /* 0x000fc6000f8e0216 */
[----:B------:R-:W-:-:S09]  /*0210*/  IADD3.X R9, PT, PT, RZ, R3, RZ, P0, !PT ;  /* 0x00000003ff097210 */ /* 0x000fd200007fe4ff */
.L_x_4:
[----:B------:R-:W-:Y:S01]  /*0220*/  HFMA2 R23, -RZ, RZ, 0, 4.76837158203125e-07 ;  /* 0x00000008ff177431 */ /* 0x000fe200000001ff */
[----:B------:R-:W-:Y:S01]  /*0230*/  UIMAD.WIDE UR24, UR18, 0x8, UR22 ;  /* 0x00000008121878a5 */ /* 0x000fe2000f8e0216 */
[----:B------:R-:W-:Y:S01]  /*0240*/  IMAD.MOV.U32 R2, RZ, RZ, R8 ;  /* 0x000000ffff027224 */ /* 0x000fe200078e0008 */
[----:B------:R-:W-:Y:S01]  /*0250*/  MOV R3, R9 ;  /* 0x0000000900037202 */ /* 0x000fe20000000f00 */
[----:B------:R-:W-:-:S03]  /*0260*/  UIMAD.WIDE UR20, UR18, 0x10, UR22 ;  /* 0x00000010121478a5 */ /* 0x000fc6000f8e0216 */
[----:B------:R-:W-:Y:S01]  /*0270*/  MOV R19, UR25 ;  /* 0x0000001900137c02 */ /* 0x000fe20008000f00 */
[----:B------:R-:W-:Y:S01]  /*0280*/  IMAD.U32 R18, RZ, RZ, UR24 ;  /* 0x00000018ff127e24 */ /* 0x000fe2000f8e00ff */
[----:B0-----:R-:W2:Y:S01]  /*0290*/  LDG.E.64 R24, desc[UR16][R2.64+-0x20] ;  /* 0xffffe01002187981 */ /* 0x001ea2000c1e1b00 */
[C---:B------:R-:W-:Y:S01]  /*02a0*/  IMAD.WIDE R22, R20.reuse, R23, UR22 ;  /* 0x0000001614167e25 */ /* 0x040fe2000f8e0217 */
[----:B------:R-:W-:Y:S02]  /*02b0*/  MOV R16, UR20 ;  /* 0x0000001400107c02 */ /* 0x000fe40008000f00 */
[----:B------:R-:W3:Y:S01]  /*02c0*/  LDG.E.64 R10, desc[UR16][R2.64+-0x18] ;  /* 0xffffe810020a7981 */ /* 0x000ee2000c1e1b00 */
[----:B------:R-:W-:-:S03]  /*02d0*/  IMAD.WIDE R18, R20, 0x8, R18 ;  /* 0x0000000814127825 */ /* 0x000fc600078e0212 */
[----:B------:R-:W2:Y:S01]  /*02e0*/  LDG.E.64 R22, desc[UR16][R22.64] ;  /* 0x0000001016167981 */ /* 0x000ea2000c1e1b00 */
[----:B------:R-:W-:-:S03]  /*02f0*/  IMAD.U32 R17, RZ, RZ, UR21 ;  /* 0x00000015ff117e24 */ /* 0x000fc6000f8e00ff */
[----:B------:R-:W3:Y:S01]  /*0300*/  LDG.E.64 R18, desc[UR16][R18.64] ;  /* 0x0000001012127981 */ /* 0x000ee2000c1e1b00 */
[----:B------:R-:W-:-:S04]  /*0310*/  IMAD.WIDE R16, R20, 0x8, R16 ;  /* 0x0000000814107825 */ /* 0x000fc800078e0210 */
[----:B------:R-:W-:Y:S01]  /*0320*/  HFMA2 R9, -RZ, RZ, 0, 4.76837158203125e-07 ;  /* 0x00000008ff097431 */ /* 0x000fe200000001ff */
[----:B------:R-:W4:Y:S04]  /*0330*/  LDG.E.64 R14, desc[UR16][R2.64+-0x10] ;  /* 0xfffff010020e7981 */ /* 0x000f28000c1e1b00 */
[----:B------:R-:W4:Y:S01]  /*0340*/  LDG.E.64 R16, desc[UR16][R16.64] ;  /* 0x0000001010107981 */ /* 0x000f22000c1e1b00 */
[----:B------:R-:W-:-:S03]  /*0350*/  IMAD.WIDE R8, R20, R9, UR6 ;  /* 0x0000000614087e25 */ /* 0x000fc6000f8e0209 */
[----:B------:R-:W5:Y:S04]  /*0360*/  LDG.E.64 R6, desc[UR16][R2.64+-0x8] ;  /* 0xfffff81002067981 */ /* 0x000f68000c1e1b00 */
[----:B------:R-:W5:Y:S01]  /*0370*/  LDG.E.64 R8, desc[UR16][R8.64] ;  /* 0x0000001008087981 */ /* 0x000f62000c1e1b00 */
[----:B------:R-:W-:-:S05]  /*0380*/  MOV R5, 0x8 ;  /* 0x0000000800057802 */ /* 0x000fca0000000f00 */
[----:B------:R-:W-:-:S06]  /*0390*/  IMAD.WIDE R4, R20, R5, UR8 ;  /* 0x0000000814047e25 */ /* 0x000fcc000f8e0205 */
[----:B------:R-:W5:Y:S01]  /*03a0*/  LDG.E.64 R4, desc[UR16][R4.64] ;  /* 0x0000001004047981 */ /* 0x000f62000c1e1b00 */
[----:B--2---:R-:W-:Y:S01]  /*03b0*/  DFMA R24, R24, R22, R12 ;  /* 0x000000161818722b */ /* 0x004fe2000000000c */
[----:B------:R-:W-:Y:S02]  /*03c0*/  IMAD.MOV.U32 R23, RZ, RZ, 0x8 ;  /* 0x00000008ff177424 */ /* 0x000fe400078e00ff */
[----:B------:R-:W2:Y:S02]  /*03d0*/  LDG.E.64 R12, desc[UR16][R2.64] ;  /* 0x00000010020c7981 */ /* 0x000ea4000c1e1b00 */
[----:B------:R-:W-:-:S03]  /*03e0*/  IMAD.WIDE R22, R20, R23, UR10 ;  /* 0x0000000a14167e25 */ /* 0x000fc6000f8e0217 */
[----:B---3--:R-:W-:Y:S01]  /*03f0*/  DFMA R18, R10, R18, R24 ;  /* 0x000000120a12722b */ /* 0x008fe20000000018 */
[----:B------:R-:W-:Y:S01]  /*0400*/  MOV R25, 0x8 ;  /* 0x0000000800197802 */ /* 0x000fe20000000f00 */
[----:B------:R-:W3:Y:S04]  /*0410*/  LDG.E.64 R10, desc[UR16][R2.64+0x8] ;  /* 0x00000810020a7981 */ /* 0x000ee8000c1e1b00 */
[----:B------:R-:W3:Y:S01]  /*0420*/  LDG.E.64 R22, desc[UR16][R22.64] ;  /* 0x0000001016167981 */ /* 0x000ee2000c1e1b00 */
[C---:B------:R-:W-:Y:S01]  /*0430*/  IMAD.WIDE R24, R20.reuse, R25, UR12 ;  /* 0x0000000c14187e25 */ /* 0x040fe2000f8e0219 */
[----:B----4-:R-:W-:Y:S01]  /*0440*/  DFMA R16, R14, R16, R18 ;  /* 0x000000100e10722b */ /* 0x010fe20000000012 */
[----:B------:R-:W-:Y:S01]  /*0450*/  MOV R19, 0x8 ;  /* 0x0000000800137802 */ /* 0x000fe20000000f00 */
[----:B------:R-:W4:Y:S04]  /*0460*/  LDG.E.64 R14, desc[UR16][R2.64+0x10] ;  /* 0x00001010020e7981 */ /* 0x000f28000c1e1b00 */
[----:B------:R-:W4:Y:S01]  /*0470*/  LDG.E.64 R24, desc[UR16][R24.64] ;  /* 0x0000001018187981 */ /* 0x000f22000c1e1b00 */
[----:B------:R-:W-:Y:S01]  /*0480*/  IMAD.WIDE R18, R20, R19, UR14 ;  /* 0x0000000e14127e25 */ /* 0x000fe2000f8e0213 */
[----:B-----5:R-:W-:-:S02]  /*0490*/  DFMA R8, R6, R8, R16 ;  /* 0x000000080608722b */ /* 0x020fc40000000010 */
[----:B------:R-:W5:Y:S04]  /*04a0*/  LDG.E.64 R6, desc[UR16][R2.64+0x18] ;  /* 0x0000181002067981 */ /* 0x000f68000c1e1b00 */
[----:B------:R-:W5:Y:S01]  /*04b0*/  LDG.E.64 R18, desc[UR16][R18.64] ;  /* 0x0000001012127981 */ /* 0x000f62000c1e1b00 */
[----:B------:R-:W-:-:S04]  /*04c0*/  UIADD3 UR4, UPT, UPT, UR4, 0x8, URZ ;  /* 0x0000000804047890 */ /* 0x000fc8000fffe0ff */
[----:B------:R-:W-:Y:S01]  /*04d0*/  UISETP.NE.AND UP0, UPT, UR4, URZ, UPT ;  /* 0x000000ff0400728c */ /* 0x000fe2000bf05270 */
[----:B--2---:R-:W-:-:S08]  /*04e0*/  DFMA R4, R12, R4, R8 ;  /* 0x000000040c04722b */ /* 0x004fd00000000008 */
[----:B---3--:R-:W-:-:S08]  /*04f0*/  DFMA R4, R10, R22, R4 ;  /* 0x000000160a04722b */ /* 0x008fd00000000004 */
[----:B----4-:R-:W-:Y:S01]  /*0500*/  DFMA R4, R14, R24, R4 ;  /* 0x000000180e04722b */ /* 0x010fe20000000004 */
[----:B------:R-:W-:-:S07]  /*0510*/  IADD3 R8, P0, PT, R2, 0x40, RZ ;  /* 0x0000004002087810 */ /* 0x000fce0007f1e0ff */
[----:B-----5:R-:W-:Y:S01]  /*0520*/  DFMA R12, R6, R18, R4 ;  /* 0x00000012060c722b */ /* 0x020fe20000000004 */
[----:B------:R-:W-:Y:S01]  /*0530*/  IMAD.U32 R5, RZ, RZ, UR18 ;  /* 0x00000012ff057e24 */ /* 0x000fe2000f8e00ff */
[----:B------:R-:W-:-:S04]  /*0540*/  IADD3.X R9, PT, PT, RZ, R3, RZ, P0, !PT ;  /* 0x00000003ff097210 */ /* 0x000fc800007fe4ff */
[----:B------:R-:W-:Y:S01]  /*0550*/  LEA R20, R5, R20, 0x3 ;  /* 0x0000001405147211 */ /* 0x000fe200078e18ff */
[----:B------:R-:W-:Y:S06]  /*0560*/  BRA.U UP0, `(.L_x_4) ;  /* 0xfffffffd002c7547 */ /* 0x000fec000b83ffff */
[----:B------:R-:W-:-:S12]  /*0570*/  ULOP3.LUT UR4, UR18, 0x7ffffff8, URZ, 0xc0, !UPT ;  /* 0x7ffffff812047892 */ /* 0x000fd8000f8ec0ff */
.L_x_3:
[----:B------:R-:W-:-:S04]  /*0580*/  ULOP3.LUT UR6, UR18, 0x7, URZ, 0xc0, !UPT ;  /* 0x0000000712067892 */ /* 0x000fc8000f8ec0ff */
[----:B------:R-:W-:-:S09]  /*0590*/  UISETP.NE.AND UP0, UPT, UR6, URZ, UPT ;  /* 0x000000ff0600728c */ /* 0x000fd2000bf05270 */
[----:B------:R-:W-:Y:S05]  /*05a0*/  BRA.U !UP0, `(.L_x_5) ;  /* 0x0000000508387547 */ /* 0x000fea000b800000 */
[----:B------:R-:W-:Y:S02]  /*05b0*/  UISETP.GE.U32.AND UP0, UPT, UR6, 0x4, UPT ;  /* 0x000000040600788c */ /* 0x000fe4000bf06070 */
[----:B------:R-:W-:-:S04]  /*05c0*/  ULOP3.LUT UR5, UR18, 0x3, URZ, 0xc0, !UPT ;  /* 0x0000000312057892 */ /* 0x000fc8000f8ec0ff */
[----:B------:R-:W-:-:S03]  /*05d0*/  UISETP.NE.AND UP1, UPT, UR5, URZ, UPT ;  /* 0x000000ff0500728c */ /* 0x000fc6000bf25270 */
[----:B------:R-:W-:Y:S08]  /*05e0*/  BRA.U !UP0, `(.L_x_6) ;  /* 0x00000001087c7547 */ /* 0x000ff0000b800000 */
[----:B------:R-:W1:Y:S01]  /*05f0*/  LDC.64 R10, c[0x0][0x380] ;  /* 0x0000e000ff0a7b82 */ /* 0x000e620000000a00 */
[----:B------:R-:W2:Y:S01]  /*0600*/  LDCU.64 UR6, c[0x0][0x380] ;  /* 0x00007000ff0677ac */ /* 0x000ea20008000a00 */
[----:B------:R-:W-:Y:S01]  /*0610*/  IMAD.U32 R5, RZ, RZ, UR4 ;  /* 0x00000004ff057e24 */ /* 0x000fe2000f8e00ff */
[C---:B------:R-:W-:Y:S01]  /*0620*/  IADD3 R3, PT, PT, R21.reuse, UR4, RZ ;  /* 0x0000000415037c10 */ /* 0x040fe2000fffe0ff */
[----:B------:R-:W-:Y:S01]  /*0630*/  IMAD.U32 R23, RZ, RZ, UR18 ;  /* 0x00000012ff177e24 */ /* 0x000fe2000f8e00ff */
[----:B------:R-:W-:Y:S01]  /*0640*/  IADD3 R2, P0, PT, R21, UR4, RZ ;  /* 0x0000000415027c10 */ /* 0x000fe2000ff1e0ff */
[----:B------:R-:W-:Y:S02]  /*0650*/  IMAD R5, R5, UR18, R0 ;  /* 0x0000001205057c24 */ /* 0x000fe4000f8e0200 */
[----:B------:R-:W3:Y:S01]  /*0660*/  LDC.64 R18, c[0x0][0x388] ;  /* 0x0000e200ff127b82 */ /* 0x000ee20000000a00 */
[----:B------:R-:W-:Y:S01]  /*0670*/  MOV R25, UR18 ;  /* 0x0000001200197c02 */ /* 0x000fe20008000f00 */
[----:B-1----:R-:W-:Y:S01]  /*0680*/  IMAD.WIDE.U32 R10, R3, 0x8, R10 ;  /* 0x00000008030a7825 */ /* 0x002fe200078e000a */
[----:B------:R-:W-:-:S02]  /*0690*/  IADD3.X R3, PT, PT, RZ, RZ, RZ, P0, !PT ;  /* 0x000000ffff037210 */ /* 0x000fc400007fe4ff */
[----:B--2---:R-:W-:-:S03]  /*06a0*/  LEA R16, P0, R2, UR6, 0x3 ;  /* 0x0000000602107c11 */ /* 0x004fc6000f8018ff */
[----:B0-----:R-:W2:Y:S01]  /*06b0*/  LDG.E.64 R10, desc[UR16][R10.64] ;  /* 0x000000100a0a7981 */ /* 0x001ea2000c1e1b00 */
[----:B---3--:R-:W-:Y:S01]  /*06c0*/  IMAD.WIDE R18, R5, 0x8, R18 ;  /* 0x0000000805127825 */ /* 0x008fe200078e0212 */
[----:B------:R-:W-:-:S04]  /*06d0*/  LEA.HI.X R17, R2, UR7, R3, 0x3, P0 ;  /* 0x0000000702117c11 */ /* 0x000fc800080f1c03 */
[----:B------:R-:W2:Y:S01]  /*06e0*/  LDG.E.64 R14, desc[UR16][R18.64] ;  /* 0x00000010120e7981 */ /* 0x000ea2000c1e1b00 */
[----:B------:R-:W-:-:S03]  /*06f0*/  IMAD.WIDE R22, R23, 0x8, R18 ;  /* 0x0000000817167825 */ /* 0x000fc600078e0212 */
[----:B------:R-:W3:Y:S04]  /*0700*/  LDG.E.64 R6, desc[UR16][R16.64+0x8] ;  /* 0x0000081010067981 */ /* 0x000ee8000c1e1b00 */
[----:B------:R-:W3:Y:S01]  /*0710*/  LDG.E.64 R8, desc[UR16][R22.64] ;  /* 0x0000001016087981 */ /* 0x000ee2000c1e1b00 */
[----:B------:R-:W-:Y:S01]  /*0720*/  IMAD.WIDE R24, R25, 0x8, R22 ;  /* 0x0000000819187825 */ /* 0x000fe200078e0216 */
[----:B------:R-:W-:Y:S02]  /*0730*/  MOV R27, UR18 ;  /* 0x00000012001b7c02 */ /* 0x000fe40008000f00 */
[----:B------:R-:W4:Y:S04]  /*0740*/  LDG.E.64 R2, desc[UR16][R16.64+0x10] ;  /* 0x0000101010027981 */ /* 0x000f28000c1e1b00 */
[----:B------:R-:W4:Y:S01]  /*0750*/  LDG.E.64 R4, desc[UR16][R24.64] ;  /* 0x0000001018047981 */ /* 0x000f22000c1e1b00 */
[----:B------:R-:W-:-:S03]  /*0760*/  IMAD.WIDE R26, R27, 0x8, R24 ;  /* 0x000000081b1a7825 */ /* 0x000fc600078e0218 */
[----:B------:R-:W5:Y:S04]  /*0770*/  LDG.E.64 R18, desc[UR16][R16.64+0x18] ;  /* 0x0000181010127981 */ /* 0x000f68000c1e1b00 */
[----:B------:R-:W5:Y:S01]  /*0780*/  LDG.E.64 R26, desc[UR16][R26.64] ;  /* 0x000000101a1a7981 */ /* 0x000f62000c1e1b00 */
[----:B------:R-:W-:Y:S01]  /*0790*/  UIADD3 UR4, UPT, UPT, UR4, 0x4, URZ ;  /* 0x0000000404047890 */ /* 0x000fe2000fffe0ff */
[----:B--2---:R-:W-:-:S08]  /*07a0*/  DFMA R10, R10, R14, R12 ;  /* 0x0000000e0a0a722b */ /* 0x004fd0000000000c */
[----:B---3--:R-:W-:-:S08]  /*07b0*/  DFMA R6, R6, R8, R10 ;  /* 0x000000080606722b */ /* 0x008fd0000000000a */
[----:B----4-:R-:W-:-:S08]  /*07c0*/  DFMA R2, R2, R4, R6 ;  /* 0x000000040202722b */ /* 0x010fd00000000006 */
[----:B-----5:R-:W-:-:S11]  /*07d0*/  DFMA R12, R18, R26, R2 ;  /* 0x0000001a120c722b */ /* 0x020fd60000000002 */
.L_x_6:
[----:B------:R-:W-:Y:S05]  /*07e0*/  BRA.U !UP1, `(.L_x_5) ;  /* 0x0000000109a87547 */ /* 0x000fea000b800000 */
[----:B------:R-:W-:Y:S01]  /*07f0*/  UISETP.NE.AND UP0, UPT, UR5, 0x1, UPT ;  /* 0x000000010500788c */ /* 0x000fe2000bf05270 */
[----:B------:R-:W-:Y:S01]  /*0800*/  IMAD.U32 R9, RZ, RZ, UR4 ;  /* 0x00000004ff097e24 */ /* 0x000fe2000f8e00ff */
[----:B------:R-:W-:Y:S02]  /*0810*/  ULOP3.LUT UR5, UR18, 0x1, URZ, 0xc0, !UPT ;  /* 0x0000000112057892 */ /* 0x000fe4000f8ec0ff */
[----:B------:R-:W-:Y:S02]  /*0820*/  MOV R11, UR18 ;  /* 0x00000012000b7c02 */ /* 0x000fe40008000f00 */
[----:B------:R-:W-:Y:S01]  /*0830*/  PLOP3.LUT P1, PT, PT, PT, UP0, 0x80, 0x8 ;  /* 0x000000000008781c */ /* 0x000fe20003f2f008 */
[----:B------:R-:W-:-:S04]  /*0840*/  UISETP.NE.U32.AND UP1, UPT, UR5, 0x1, UPT ;  /* 0x000000010500788c */ /* 0x000fc8000bf25070 */
[----:B------:R-:W1:Y:S02]  /*0850*/  @UP0 LDCU.128 UR8, c[0x0][0x380] ;  /* 0x00007000ff0807ac */ /* 0x000e640008000c00 */
[----:B------:R-:W-:Y:S01]  /*0860*/  PLOP3.LUT P0, PT, PT, PT, UP1, 0x80, 0x8 ;  /* 0x000000000008781c */ /* 0x000fe20003f0f018 */
[----:B------:R-:W2:Y:S05]  /*0870*/  @UP0 LDCU.64 UR6, c[0x0][0x380] ;  /* 0x00007000ff0607ac */ /* 0x000eaa0008000a00 */
[C---:B------:R-:W-:Y:S01]  /*0880*/  @P1 IADD3 R7, PT, PT, R21.reuse, UR4, RZ ;  /* 0x0000000415071c10 */ /* 0x040fe2000fffe0ff */
[----:B------:R-:W3:Y:S01]  /*0890*/  @!UP1 LDCU.128 UR12, c[0x0][0x380] ;  /* 0x00007000ff0c97ac */ /* 0x000ee20008000c00 */
[----:B------:R-:W-:Y:S01]  /*08a0*/  @P1 IADD3 R6, P2, PT, R21, UR4, RZ ;  /* 0x0000000415061c10 */ /* 0x000fe2000ff5e0ff */
[----:B------:R-:W-:Y:S01]  /*08b0*/  @P1 IMAD R9, R9, UR18, R0 ;  /* 0x0000001209091c24 */ /* 0x000fe2000f8e0200 */
[----:B------:R-:W-:Y:S01]  /*08c0*/  @UP0 UIADD3 UR4, UPT, UPT, UR4, 0x2, URZ ;  /* 0x0000000204040890 */ /* 0x000fe2000fffe0ff */
[----:B-1----:R-:W-:Y:S01]  /*08d0*/  MOV R2, UR8 ;  /* 0x0000000800027c02 */ /* 0x002fe20008000f00 */
[----:B------:R-:W-:Y:S01]  /*08e0*/  IMAD.U32 R3, RZ, RZ, UR9 ;  /* 0x00000009ff037e24 */ /* 0x000fe2000f8e00ff */
[----:B------:R-:W-:-:S02]  /*08f0*/  MOV R4, UR10 ;  /* 0x0000000a00047c02 */ /* 0x000fc40008000f00 */
[----:B------:R-:W-:Y:S01]  /*0900*/  MOV R5, UR11 ;  /* 0x0000000b00057c02 */ /* 0x000fe20008000f00 */
[----:B------:R-:W-:-:S04]  /*0910*/  @P1 IMAD.WIDE.U32 R2, R7, 0x8, R2 ;  /* 0x0000000807021825 */ /* 0x000fc800078e0002 */
[----:B------:R-:W-:Y:S01]  /*0920*/  @P1 IMAD.WIDE R4, R9, 0x8, R4 ;  /* 0x0000000809041825 */ /* 0x000fe200078e0204 */
[----:B------:R-:W-:Y:S01]  /*0930*/  MOV R19, UR4 ;  /* 0x0000000400137c02 */ /* 0x000fe20008000f00 */
[----:B0-----:R-:W4:Y:S02]  /*0940*/  @P1 LDG.E.64 R2, desc[UR16][R2.64] ;  /* 0x0000001002021981 */ /* 0x001f24000c1e1b00 */
[----:B------:R-:W-:Y:S01]  /*0950*/  @P1 IMAD.X R7, RZ, RZ, RZ, P2 ;  /* 0x000000ffff071224 */ /* 0x000fe200010e06ff */
[----:B--2---:R-:W-:-:S04]  /*0960*/  @P1 LEA R8, P2, R6, UR6, 0x3 ;  /* 0x0000000606081c11 */ /* 0x004fc8000f8418ff */
[----:B------:R-:W-:Y:S01]  /*0970*/  @P1 LEA.HI.X R9, R6, UR7, R7, 0x3, P2 ;  /* 0x0000000706091c11 */ /* 0x000fe200090f1c07 */
[----:B------:R-:W-:Y:S02]  /*0980*/  @P1 IMAD.WIDE R6, R11, 0x8, R4 ;  /* 0x000000080b061825 */ /* 0x000fe400078e0204 */
[----:B------:R-:W4:Y:S01]  /*0990*/  @P1 LDG.E.64 R4, desc[UR16][R4.64] ;  /* 0x0000001004041981 */ /* 0x000f22000c1e1b00 */
[----:B---3--:R-:W-:Y:S01]  /*09a0*/  MOV R14, UR12 ;  /* 0x0000000c000e7c02 */ /* 0x008fe20008000f00 */
[----:B------:R-:W-:Y:S01]  /*09b0*/  IMAD.U32 R15, RZ, RZ, UR13 ;  /* 0x0000000dff0f7e24 */ /* 0x000fe2000f8e00ff */
[----:B------:R-:W-:Y:S01]  /*09c0*/  MOV R10, UR14 ;  /* 0x0000000e000a7c02 */ /* 0x000fe20008000f00 */
[----:B------:R-:W-:Y:S01]  /*09d0*/  IMAD.U32 R11, RZ, RZ, UR15 ;  /* 0x0000000fff0b7e24 */ /* 0x000fe2000f8e00ff */
[----:B------:R-:W-:Y:S01]  /*09e0*/  @!P0 IADD3 R17, PT, PT, R21, UR4, RZ ;  /* 0x0000000415118c10 */ /* 0x000fe2000fffe0ff */
[----:B------:R-:W-:Y:S01]  /*09f0*/  @!P0 IMAD R19, R19, UR18, R0 ;  /* 0x0000001213138c24 */ /* 0x000fe2000f8e0200 */
[----:B------:R-:W2:Y:S04]  /*0a00*/  @P1 LDG.E.64 R6, desc[UR16][R6.64] ;  /* 0x0000001006061981 */ /* 0x000ea8000c1e1b00 */
[----:B------:R-:W2:Y:S01]  /*0a10*/  @P1 LDG.E.64 R8, desc[UR16][R8.64+0x8] ;  /* 0x0000081008081981 */ /* 0x000ea2000c1e1b00 */
[----:B------:R-:W-:-:S04]  /*0a20*/  @!P0 IMAD.WIDE.U32 R14, R17, 0x8, R14 ;  /* 0x00000008110e8825 */ /* 0x000fc800078e000e */
[----:B------:R-:W-:Y:S02]  /*0a30*/  @!P0 IMAD.WIDE R10, R19, 0x8, R10 ;  /* 0x00000008130a8825 */ /* 0x000fe400078e020a */
[----:B------:R-:W3:Y:S04]  /*0a40*/  @!P0 LDG.E.64 R14, desc[UR16][R14.64] ;  /* 0x000000100e0e8981 */ /* 0x000ee8000c1e1b00 */
[----:B------:R-:W3:Y:S01]  /*0a50*/  @!P0 LDG.E.64 R10, desc[UR16][R10.64] ;  /* 0x000000100a0a8981 */ /* 0x000ee2000c1e1b00 */
[----:B----4-:R-:W-:-:S08]  /*0a60*/  @P1 DFMA R2, R2, R4, R12 ;  /* 0x000000040202122b */ /* 0x010fd0000000000c */
[----:B--2---:R-:W-:-:S08]  /*0a70*/  @P1 DFMA R12, R8, R6, R2 ;  /* 0x00000006080c122b */ /* 0x004fd00000000002 */
[----:B---3--:R-:W-:-:S11]  /*0a80*/  @!P0 DFMA R12, R14, R10, R12 ;  /* 0x0000000a0e0c822b */ /* 0x008fd6000000000c */
.L_x_5:
[----:B------:R-:W1:Y:S01]  /*0a90*/  LDC.64 R2, c[0x0][0x390] ;  /* 0x0000e400ff027b82 */ /* 0x000e620000000a00 */
[----:B------:R-:W-:-:S05]  /*0aa0*/  IADD3 R21, PT, PT, R0, R21, RZ ;  /* 0x0000001500157210 */ /* 0x000fca0007ffe0ff */
[----:B-1----:R-:W-:-:S05]  /*0ab0*/  IMAD.WIDE R2, R21, 0x8, R2 ;  /* 0x0000000815027825 */ /* 0x002fca00078e0202 */
[----:B0-----:R-:W-:Y:S01]  /*0ac0*/  STG.E.64 desc[UR16][R2.64], R12 ;  /* 0x0000000c02007986 */ /* 0x001fe2000c101b10 */
[----:B------:R-:W-:Y:S05]  /*0ad0*/  EXIT ;  /* 0x000000000000794d */ /* 0x000fea0003800000 */
.L_x_7:
        /* <DEDUP_REMOVED lines=10> */
.L_x_9:


//--------------------- .nv.shared._Z12matMulSharedPKdS0_Pdi --------------------------
	.section	.nv.shared._Z12matMulSharedPKdS0_Pdi,"aw",@nobits
	.sectionflags	@""
	.align	8
.nv.shared._Z12matMulSharedPKdS0_Pdi:
	.zero		5120


//--------------------- .nv.shared.reserved.0     --------------------------
	.section	.nv.shared.reserved.0,"aw",@nobits
	.weak		__nv_reservedSMEM_offset_0_alias
	.size		__nv_reservedSMEM_offset_0_alias, 0, 64
	.other		__nv_reservedSMEM_offset_0_alias,@"STO_CUDA_RESERVED_SHARED STV_DEFAULT"
__nv_reservedSMEM_offset_0_alias:
	.zero		0
	.zero		64


//--------------------- .nv.constant0._Z12matMulSharedPKdS0_Pdi --------------------------
	.section	.nv.constant0._Z12matMulSharedPKdS0_Pdi,"a",@progbits
	.sectionflags	@""
	.align	4
.nv.constant0._Z12matMulSharedPKdS0_Pdi:
	.zero		924


//--------------------- .nv.constant0._Z11matMulNaivePKdS0_Pdi --------------------------
	.section	.nv.constant0._Z11matMulNaivePKdS0_Pdi,"a",@progbits
	.sectionflags	@""
	.align	4
.nv.constant0._Z11matMulNaivePKdS0_Pdi:
	.zero		924


//--------------------- SYMBOLS --------------------------

	.type		.nv.reservedSmem.offset0,@object
	.size		.nv.reservedSmem.offset0,0x4
	.type		.nv.reservedSmem.cap,@object
	.size		.nv.reservedSmem.cap,0x4
